//
// Generated by NVIDIA NVVM Compiler
//
// Compiler Build ID: CL-36424714
// Cuda compilation tools, release 13.0, V13.0.88
// Based on NVVM 20.0.0
//

.version 9.0
.target sm_100
.address_size 64

	// .globl	_Z12matMulKernelPKfS0_Pfi

.visible .entry _Z12matMulKernelPKfS0_Pfi(
	.param .u64 .ptr .align 1 _Z12matMulKernelPKfS0_Pfi_param_0,
	.param .u64 .ptr .align 1 _Z12matMulKernelPKfS0_Pfi_param_1,
	.param .u64 .ptr .align 1 _Z12matMulKernelPKfS0_Pfi_param_2,
	.param .u32 _Z12matMulKernelPKfS0_Pfi_param_3
)
{
	.reg .pred 	%p<10>;
	.reg .b32 	%r<40>;
	.reg .b32 	%f<67>;
	.reg .b64 	%rd<67>;

	ld.param.u64 	%rd14, [_Z12matMulKernelPKfS0_Pfi_param_0];
	ld.param.u64 	%rd15, [_Z12matMulKernelPKfS0_Pfi_param_1];
	ld.param.u32 	%r18, [_Z12matMulKernelPKfS0_Pfi_param_3];
	cvta.to.global.u64 	%rd1, %rd15;
	cvta.to.global.u64 	%rd2, %rd14;
	mov.u32 	%r19, %ctaid.y;
	mov.u32 	%r20, %ntid.y;
	mov.u32 	%r21, %tid.y;
	mad.lo.s32 	%r1, %r19, %r20, %r21;
	mov.u32 	%r22, %ctaid.x;
	mov.u32 	%r23, %ntid.x;
	mov.u32 	%r24, %tid.x;
	mad.lo.s32 	%r2, %r22, %r23, %r24;
	max.s32 	%r25, %r1, %r2;
	setp.ge.s32 	%p1, %r25, %r18;
	@%p1 bra 	$L__BB0_13;
	mul.lo.s32 	%r3, %r18, %r1;
	and.b32  	%r4, %r18, 7;
	setp.lt.u32 	%p2, %r18, 8;
	mov.f32 	%f66, 0f00000000;
	mov.b32 	%r38, 0;
	@%p2 bra 	$L__BB0_4;
	and.b32  	%r38, %r18, 2147483640;
	neg.s32 	%r36, %r38;
	mul.wide.s32 	%rd16, %r18, 4;
	add.s64 	%rd3, %rd1, %rd16;
	shl.b32 	%r7, %r18, 3;
	mul.wide.s32 	%rd17, %r18, 8;
	add.s64 	%rd4, %rd1, %rd17;
	mul.wide.s32 	%rd18, %r18, 12;
	add.s64 	%rd5, %rd1, %rd18;
	mul.wide.s32 	%rd19, %r18, 16;
	add.s64 	%rd6, %rd1, %rd19;
	mul.wide.s32 	%rd20, %r18, 20;
	add.s64 	%rd7, %rd1, %rd20;
	mul.wide.s32 	%rd21, %r18, 24;
	add.s64 	%rd8, %rd1, %rd21;
	mul.wide.s32 	%rd22, %r18, 28;
	add.s64 	%rd9, %rd1, %rd22;
	mul.wide.u32 	%rd23, %r3, 4;
	add.s64 	%rd24, %rd23, %rd2;
	add.s64 	%rd66, %rd24, 16;
	mov.f32 	%f66, 0f00000000;
	mov.u32 	%r35, %r2;
$L__BB0_3:
	.pragma "nounroll";
	mul.wide.s32 	%rd25, %r35, 4;
	add.s64 	%rd26, %rd3, %rd25;
	add.s64 	%rd27, %rd4, %rd25;
	add.s64 	%rd28, %rd5, %rd25;
	add.s64 	%rd29, %rd6, %rd25;
	add.s64 	%rd30, %rd7, %rd25;
	add.s64 	%rd31, %rd8, %rd25;
	add.s64 	%rd32, %rd9, %rd25;
	add.s64 	%rd33, %rd1, %rd25;
	ld.global.f32 	%f16, [%rd66+-16];
	ld.global.f32 	%f17, [%rd33];
	fma.rn.f32 	%f18, %f16, %f17, %f66;
	ld.global.f32 	%f19, [%rd66+-12];
	ld.global.f32 	%f20, [%rd26];
	fma.rn.f32 	%f21, %f19, %f20, %f18;
	ld.global.f32 	%f22, [%rd66+-8];
	ld.global.f32 	%f23, [%rd27];
	fma.rn.f32 	%f24, %f22, %f23, %f21;
	ld.global.f32 	%f25, [%rd66+-4];
	ld.global.f32 	%f26, [%rd28];
	fma.rn.f32 	%f27, %f25, %f26, %f24;
	ld.global.f32 	%f28, [%rd66];
	ld.global.f32 	%f29, [%rd29];
	fma.rn.f32 	%f30, %f28, %f29, %f27;
	ld.global.f32 	%f31, [%rd66+4];
	ld.global.f32 	%f32, [%rd30];
	fma.rn.f32 	%f33, %f31, %f32, %f30;
	ld.global.f32 	%f34, [%rd66+8];
	ld.global.f32 	%f35, [%rd31];
	fma.rn.f32 	%f36, %f34, %f35, %f33;
	ld.global.f32 	%f37, [%rd66+12];
	ld.global.f32 	%f38, [%rd32];
	fma.rn.f32 	%f66, %f37, %f38, %f36;
	add.s32 	%r36, %r36, 8;
	add.s32 	%r35, %r35, %r7;
	add.s64 	%rd66, %rd66, 32;
	setp.ne.s32 	%p3, %r36, 0;
	@%p3 bra 	$L__BB0_3;
$L__BB0_4:
	setp.eq.s32 	%p4, %r4, 0;
	@%p4 bra 	$L__BB0_12;
	and.b32  	%r13, %r18, 3;
	setp.lt.u32 	%p5, %r4, 4;
	@%p5 bra 	$L__BB0_7;
	add.s32 	%r27, %r38, %r3;
	mul.wide.u32 	%rd34, %r27, 4;
	add.s64 	%rd35, %rd2, %rd34;
	ld.global.f32 	%f40, [%rd35];
	mad.lo.s32 	%r28, %r38, %r18, %r2;
	mul.wide.s32 	%rd36, %r28, 4;
	add.s64 	%rd37, %rd1, %rd36;
	ld.global.f32 	%f41, [%rd37];
	fma.rn.f32 	%f42, %f40, %f41, %f66;
	cvt.u64.u32 	%rd38, %r3;
	cvt.u64.u32 	%rd39, %r38;
	add.s64 	%rd40, %rd39, %rd38;
	shl.b64 	%rd41, %rd40, 2;
	add.s64 	%rd42, %rd2, %rd41;
	ld.global.f32 	%f43, [%rd42+4];
	mul.wide.s32 	%rd43, %r18, 4;
	add.s64 	%rd44, %rd37, %rd43;
	ld.global.f32 	%f44, [%rd44];
	fma.rn.f32 	%f45, %f43, %f44, %f42;
	ld.global.f32 	%f46, [%rd42+8];
	add.s64 	%rd45, %rd44, %rd43;
	ld.global.f32 	%f47, [%rd45];
	fma.rn.f32 	%f48, %f46, %f47, %f45;
	ld.global.f32 	%f49, [%rd42+12];
	add.s64 	%rd46, %rd45, %rd43;
	ld.global.f32 	%f50, [%rd46];
	fma.rn.f32 	%f66, %f49, %f50, %f48;
	add.s32 	%r38, %r38, 4;
$L__BB0_7:
	setp.eq.s32 	%p6, %r13, 0;
	@%p6 bra 	$L__BB0_12;
	setp.eq.s32 	%p7, %r13, 1;
	@%p7 bra 	$L__BB0_10;
	add.s32 	%r29, %r38, %r3;
	mul.wide.u32 	%rd47, %r29, 4;
	add.s64 	%rd48, %rd2, %rd47;
	ld.global.f32 	%f52, [%rd48];
	mad.lo.s32 	%r30, %r38, %r18, %r2;
	mul.wide.s32 	%rd49, %r30, 4;
	add.s64 	%rd50, %rd1, %rd49;
	ld.global.f32 	%f53, [%rd50];
	fma.rn.f32 	%f54, %f52, %f53, %f66;
	cvt.u64.u32 	%rd51, %r3;
	cvt.u64.u32 	%rd52, %r38;
	add.s64 	%rd53, %rd52, %rd51;
	shl.b64 	%rd54, %rd53, 2;
	add.s64 	%rd55, %rd2, %rd54;
	ld.global.f32 	%f55, [%rd55+4];
	mul.wide.s32 	%rd56, %r18, 4;
	add.s64 	%rd57, %rd50, %rd56;
	ld.global.f32 	%f56, [%rd57];
	fma.rn.f32 	%f66, %f55, %f56, %f54;
	add.s32 	%r38, %r38, 2;
$L__BB0_10:
	and.b32  	%r31, %r18, 1;
	setp.eq.b32 	%p8, %r31, 1;
	not.pred 	%p9, %p8;
	@%p9 bra 	$L__BB0_12;
	add.s32 	%r32, %r38, %r3;
	mul.wide.u32 	%rd58, %r32, 4;
	add.s64 	%rd59, %rd2, %rd58;
	ld.global.f32 	%f57, [%rd59];
	mad.lo.s32 	%r33, %r38, %r18, %r2;
	mul.wide.s32 	%rd60, %r33, 4;
	add.s64 	%rd61, %rd1, %rd60;
	ld.global.f32 	%f58, [%rd61];
	fma.rn.f32 	%f66, %f57, %f58, %f66;
$L__BB0_12:
	ld.param.u64 	%rd65, [_Z12matMulKernelPKfS0_Pfi_param_2];
	add.s32 	%r34, %r3, %r2;
	cvta.to.global.u64 	%rd62, %rd65;
	mul.wide.s32 	%rd63, %r34, 4;
	add.s64 	%rd64, %rd62, %rd63;
	st.global.f32 	[%rd64], %f66;
$L__BB0_13:
	ret;

}


// ===== COMPILED SASS (sm_100) =====

	.target	sm_100

	.elftype	@"ET_EXEC"


//--------------------- .note.nv.tkinfo           --------------------------
	.section	.note.nv.tkinfo,"",@"SHT_NOTE"
	.sectionflags	@"SHF_NOTE_NV_TKINFO"
	.tkinfo
        /*0018*/ 	.word	0x00000002
        /*0030*/ 	.string	""
        /*0030*/ 	.string	"ptxas"
        /*0030*/ 	.string	"Cuda compilation tools, release 13.0, V13.0.88"
        /*0030*/ 	.string	"Build cuda_13.0.r13.0/compiler.36424714_0"
        /*0030*/ 	.string	"-arch sm_100 -m 64 "



//--------------------- .note.nv.cuinfo           --------------------------
	.section	.note.nv.cuinfo,"",@"SHT_NOTE"
	.sectionflags	@"SHF_NOTE_NV_CUINFO"
        /*0018*/ 	.short	0x0002
        /*001a*/ 	.short	0x0064
        /*001c*/ 	.short	0x0082
	.zero		2


//--------------------- .nv.info                  --------------------------
	.section	.nv.info,"",@"SHT_CUDA_INFO"
	.align	4


	//----- nvinfo : EIATTR_REGCOUNT
	.align		4
        /*0000*/ 	.byte	0x04, 0x2f
        /*0002*/ 	.short	(.L_1 - .L_0)
	.align		4
.L_0:
        /*0004*/ 	.word	index@(_Z12matMulKernelPKfS0_Pfi)
        /*0008*/ 	.word	0x0000001e


	//----- nvinfo : EIATTR_FRAME_SIZE
	.align		4
.L_1:
        /*000c*/ 	.byte	0x04, 0x11
        /*000e*/ 	.short	(.L_3 - .L_2)
	.align		4
.L_2:
        /*0010*/ 	.word	index@(_Z12matMulKernelPKfS0_Pfi)
        /*0014*/ 	.word	0x00000000


	//----- nvinfo : EIATTR_MIN_STACK_SIZE
	.align		4
.L_3:
        /*0018*/ 	.byte	0x04, 0x12
        /*001a*/ 	.short	(.L_5 - .L_4)
	.align		4
.L_4:
        /*001c*/ 	.word	index@(_Z12matMulKernelPKfS0_Pfi)
        /*0020*/ 	.word	0x00000000
.L_5:


//--------------------- .nv.compat                --------------------------
	.section	.nv.compat,"",@"SHT_CUDA_COMPAT_INFO"
	.align	4
        /*0000*/ 	.byte	0x02, 0x09, 0x00, 0x00, 0x02, 0x02, 0x01, 0x00, 0x02, 0x05, 0x05, 0x00, 0x03, 0x07, 0x01, 0x01
        /*0010*/ 	.byte	0x02, 0x03, 0x00, 0x00, 0x02, 0x06, 0x01, 0x00, 0x04, 0x0b, 0x08, 0x00, 0x09, 0x00, 0x00, 0x00
        /*0020*/ 	.byte	0x00, 0x00, 0x00, 0x00


//--------------------- .nv.info._Z12matMulKernelPKfS0_Pfi --------------------------
	.section	.nv.info._Z12matMulKernelPKfS0_Pfi,"",@"SHT_CUDA_INFO"
	.sectionflags	@""
	.align	4


	//----- nvinfo : EIATTR_CUDA_API_VERSION
	.align		4
        /*0000*/ 	.byte	0x04, 0x37
        /*0002*/ 	.short	(.L_7 - .L_6)
.L_6:
        /*0004*/ 	.word	0x00000082


	//----- nvinfo : EIATTR_KPARAM_INFO
	.align		4
.L_7:
        /*0008*/ 	.byte	0x04, 0x17
        /*000a*/ 	.short	(.L_9 - .L_8)
.L_8:
        /*000c*/ 	.word	0x00000000
        /*0010*/ 	.short	0x0003
        /*0012*/ 	.short	0x0018
        /*0014*/ 	.byte	0x00, 0xf0, 0x11, 0x00


	//----- nvinfo : EIATTR_KPARAM_INFO
	.align		4
.L_9:
        /*0018*/ 	.byte	0x04, 0x17
        /*001a*/ 	.short	(.L_11 - .L_10)
.L_10:
        /*001c*/ 	.word	0x00000000
        /*0020*/ 	.short	0x0002
        /*0022*/ 	.short	0x0010
        /*0024*/ 	.byte	0x00, 0xf5, 0x21, 0x00


	//----- nvinfo : EIATTR_KPARAM_INFO
	.align		4
.L_11:
        /*0028*/ 	.byte	0x04, 0x17
        /*002a*/ 	.short	(.L_13 - .L_12)
.L_12:
        /*002c*/ 	.word	0x00000000
        /*0030*/ 	.short	0x0001
        /*0032*/ 	.short	0x0008
        /*0034*/ 	.byte	0x00, 0xf5, 0x21, 0x00


	//----- nvinfo : EIATTR_KPARAM_INFO
	.align		4
.L_13:
        /*0038*/ 	.byte	0x04, 0x17
        /*003a*/ 	.short	(.L_15 - .L_14)
.L_14:
        /*003c*/ 	.word	0x00000000
        /*0040*/ 	.short	0x0000
        /*0042*/ 	.short	0x0000
        /*0044*/ 	.byte	0x00, 0xf5, 0x21, 0x00


	//----- nvinfo : EIATTR_SPARSE_MMA_MASK
	.align		4
.L_15:
        /*0048*/ 	.byte	0x03, 0x50
        /*004a*/ 	.short	0x0000


	//----- nvinfo : EIATTR_MAXREG_COUNT
	.align		4
        /*004c*/ 	.byte	0x03, 0x1b
        /*004e*/ 	.short	0x00ff


	//----- nvinfo : EIATTR_MERCURY_ISA_VERSION
	.align		4
        /*0050*/ 	.byte	0x03, 0x5f
        /*0052*/ 	.short	0x0101


	//----- nvinfo : EIATTR_VRC_CTA_INIT_COUNT
	.align		4
        /*0054*/ 	.byte	0x02, 0x4a
	.zero		1
	.zero		1


	//----- nvinfo : EIATTR_EXIT_INSTR_OFFSETS
	.align		4
        /*0058*/ 	.byte	0x04, 0x1c
        /*005a*/ 	.short	(.L_17 - .L_16)


	//   ....[0]....
.L_16:
        /*005c*/ 	.word	0x000000c0


	//   ....[1]....
        /*0060*/ 	.word	0x00000a90


	//----- nvinfo : EIATTR_CBANK_PARAM_SIZE
	.align		4
.L_17:
        /*0064*/ 	.byte	0x03, 0x19
        /*0066*/ 	.short	0x001c


	//----- nvinfo : EIATTR_PARAM_CBANK
	.align		4
        /*0068*/ 	.byte	0x04, 0x0a
        /*006a*/ 	.short	(.L_19 - .L_18)
	.align		4
.L_18:
        /*006c*/ 	.word	index@(.nv.constant0._Z12matMulKernelPKfS0_Pfi)
        /*0070*/ 	.short	0x0380
        /*0072*/ 	.short	0x001c


	//----- nvinfo : EIATTR_SW_WAR
	.align		4
.L_19:
        /*0074*/ 	.byte	0x04, 0x36
        /*0076*/ 	.short	(.L_21 - .L_20)
.L_20:
        /*0078*/ 	.word	0x00000008
.L_21:


//--------------------- .nv.callgraph             --------------------------
	.section	.nv.callgraph,"",@"SHT_CUDA_CALLGRAPH"
	.align	4
	.sectionentsize	8
	.align		4
        /*0000*/ 	.word	0x00000000
	.align		4
        /*0004*/ 	.word	0xffffffff
	.align		4
        /*0008*/ 	.word	0x00000000
	.align		4
        /*000c*/ 	.word	0xfffffffe
	.align		4
        /*0010*/ 	.word	0x00000000
	.align		4
        /*0014*/ 	.word	0xfffffffd
	.align		4
        /*0018*/ 	.word	0x00000000
	.align		4
        /*001c*/ 	.word	0xfffffffc


//--------------------- .text._Z12matMulKernelPKfS0_Pfi --------------------------
	.section	.text._Z12matMulKernelPKfS0_Pfi,"ax",@progbits
	.align	128
        .global         _Z12matMulKernelPKfS0_Pfi
        .type           _Z12matMulKernelPKfS0_Pfi,@function
        .size           _Z12matMulKernelPKfS0_Pfi,(.L_x_5 - _Z12matMulKernelPKfS0_Pfi)
        .other          _Z12matMulKernelPKfS0_Pfi,@"STO_CUDA_ENTRY STV_DEFAULT"
_Z12matMulKernelPKfS0_Pfi:
.text._Z12matMulKernelPKfS0_Pfi:
[----:B------:R-:W-:Y:S01]  /*0000*/  LDC R1, c[0x0][0x37c] ;  /* 0x0000df00ff017b82 */ /* 0x000fe20000000800 */
[----:B------:R-:W0:Y:S07]  /*0010*/  S2R R0, SR_TID.Y ;  /* 0x0000000000007919 */ /* 0x000e2e0000002200 */
[----:B------:R-:W0:Y:S01]  /*0020*/  S2UR UR4, SR_CTAID.Y ;  /* 0x00000000000479c3 */ /* 0x000e220000002600 */
[----:B------:R-:W1:Y:S01]  /*0030*/  LDCU UR20, c[0x0][0x398] ;  /* 0x00007300ff1477ac */ /* 0x000e620008000800 */
[----:B------:R-:W2:Y:S06]  /*0040*/  S2R R3, SR_TID.X ;  /* 0x0000000000037919 */ /* 0x000eac0000002100 */
[----:B------:R-:W0:Y:S08]  /*0050*/  LDC R13, c[0x0][0x364] ;  /* 0x0000d900ff0d7b82 */ /* 0x000e300000000800 */
[----:B------:R-:W2:Y:S08]  /*0060*/  S2UR UR5, SR_CTAID.X ;  /* 0x00000000000579c3 */ /* 0x000eb00000002500 */
[----:B------:R-:W2:Y:S01]  /*0070*/  LDC R2, c[0x0][0x360] ;  /* 0x0000d800ff027b82 */ /* 0x000ea20000000800 */
[----:B0-----:R-:W-:-:S02]  /*0080*/  IMAD R13, R13, UR4, R0 ;  /* 0x000000040d0d7c24 */ /* 0x001fc4000f8e0200 */
[----:B--2---:R-:W-:-:S05]  /*0090*/  IMAD R0, R2, UR5, R3 ;  /* 0x0000000502007c24 */ /* 0x004fca000f8e0203 */
[----:B------:R-:W-:-:S04]  /*00a0*/  VIMNMX R2, PT, PT, R13, R0, !PT ;  /* 0x000000000d027248 */ /* 0x000fc80007fe0100 */
[----:B-1----:R-:W-:-:S13]  /*00b0*/  ISETP.GE.AND P0, PT, R2, UR20, PT ;  /* 0x0000001402007c0c */ /* 0x002fda000bf06270 */
[----:B------:R-:W-:Y:S05]  /*00c0*/  @P0 EXIT ;  /* 0x000000000000094d */ /* 0x000fea0003800000 */
[----:B------:R-:W-:Y:S01]  /*00d0*/  UISETP.GE.U32.AND UP0, UPT, UR20, 0x8, UPT ;  /* 0x000000081400788c */ /* 0x000fe2000bf06070 */
[----:B------:R-:W-:Y:S02]  /*00e0*/  HFMA2 R12, -RZ, RZ, 0, 0 ;  /* 0x00000000ff0c7431 */ /* 0x000fe400000001ff */
[----:B------:R-:W-:Y:S01]  /*00f0*/  IMAD R13, R13, UR20, RZ ;  /* 0x000000140d0d7c24 */ /* 0x000fe2000f8e02ff */
[----:B------:R-:W-:Y:S01]  /*0100*/  UMOV UR4, URZ ;  /* 0x000000ff00047c82 */ /* 0x000fe20008000000 */
[----:B------:R-:W0:Y:S04]  /*0110*/  LDCU.64 UR18, c[0x0][0x358] ;  /* 0x00006b00ff1277ac */ /* 0x000e280008000a00 */
[----:B------:R-:W-:Y:S05]  /*0120*/  BRA.U !UP0, `(.L_x_0) ;  /* 0x0000000508047547 */ /* 0x000fea000b800000 */
[----:B------:R-:W1:Y:S01]  /*0130*/  LDCU.128 UR24, c[0x0][0x380] ;  /* 0x00007000ff1877ac */ /* 0x000e620008000c00 */
[----:B------:R-:W-:Y:S02]  /*0140*/  MOV R12, RZ ;  /* 0x000000ff000c7202 */ /* 0x000fe40000000f00 */
[----:B------:R-:W-:Y:S01]  /*0150*/  MOV R14, R0 ;  /* 0x00000000000e7202 */ /* 0x000fe20000000f00 */
[----:B------:R-:W-:-:S04]  /*0160*/  ULOP3.LUT UR4, UR20, 0x7ffffff8, URZ, 0xc0, !UPT ;  /* 0x7ffffff814047892 */ /* 0x000fc8000f8ec0ff */
[----:B------:R-:W-:Y:S01]  /*0170*/  UIADD3 UR5, UPT, UPT, -UR4, URZ, URZ ;  /* 0x000000ff04057290 */ /* 0x000fe2000fffe1ff */
[----:B-1----:R-:W-:Y:S01]  /*0180*/  MOV R2, UR24 ;  /* 0x0000001800027c02 */ /* 0x002fe20008000f00 */
[----:B------:R-:W-:Y:S01]  /*0190*/  UIMAD.WIDE UR6, UR20, 0x8, UR26 ;  /* 0x00000008140678a5 */ /* 0x000fe2000f8e021a */
[----:B------:R-:W-:Y:S01]  /*01a0*/  MOV R3, UR25 ;  /* 0x0000001900037c02 */ /* 0x000fe20008000f00 */
[----:B------:R-:W-:Y:S02]  /*01b0*/  UIMAD.WIDE UR8, UR20, 0xc, UR26 ;  /* 0x0000000c140878a5 */ /* 0x000fe4000f8e021a */
[----:B------:R-:W-:Y:S01]  /*01c0*/  UIMAD.WIDE UR10, UR20, 0x10, UR26 ;  /* 0x00000010140a78a5 */ /* 0x000fe2000f8e021a */
[----:B------:R-:W-:Y:S01]  /*01d0*/  IMAD.WIDE.U32 R2, R13, 0x4, R2 ;  /* 0x000000040d027825 */ /* 0x000fe200078e0002 */
[----:B------:R-:W-:Y:S02]  /*01e0*/  UIMAD.WIDE UR12, UR20, 0x14, UR26 ;  /* 0x00000014140c78a5 */ /* 0x000fe4000f8e021a */
[----:B------:R-:W-:Y:S01]  /*01f0*/  UIMAD.WIDE UR14, UR20, 0x18, UR26 ;  /* 0x00000018140e78a5 */ /* 0x000fe2000f8e021a */
[----:B------:R-:W-:Y:S01]  /*0200*/  IADD3 R2, P0, PT, R2, 0x10, RZ ;  /* 0x0000001002027810 */ /* 0x000fe20007f1e0ff */
[----:B------:R-:W-:-:S03]  /*0210*/  UIMAD.WIDE UR16, UR20, 0x1c, UR26 ;  /* 0x0000001c141078a5 */ /* 0x000fc6000f8e021a */
[----:B------:R-:W-:-:S09]  /*0220*/  IADD3.X R3, PT, PT, RZ, R3, RZ, P0, !PT ;  /* 0x00000003ff037210 */ /* 0x000fd200007fe4ff */
.L_x_1:
[----:B------:R-:W-:Y:S01]  /*0230*/  UIMAD.WIDE UR22, UR20, 0x4, UR26 ;  /* 0x00000004141678a5 */ /* 0x000fe2000f8e021a */
[----:B------:R-:W-:Y:S02]  /*0240*/  IMAD.MOV.U32 R23, RZ, RZ, 0x4 ;  /* 0x00000004ff177424 */ /* 0x000fe400078e00ff */
[----:B------:R-:W-:Y:S01]  /*0250*/  HFMA2 R11, -RZ, RZ, 0, 2.384185791015625e-07 ;  /* 0x00000004ff0b7431 */ /* 0x000fe200000001ff */
[----:B------:R-:W-:Y:S01]  /*0260*/  MOV R25, 0x4 ;  /* 0x0000000400197802 */ /* 0x000fe20000000f00 */
[----:B0-----:R-:W2:Y:S01]  /*0270*/  LDG.E R21, desc[UR18][R2.64+-0x10] ;  /* 0xfffff01202157981 */ /* 0x001ea2000c1e1900 */
[C---:B------:R-:W-:Y:S01]  /*0280*/  IMAD.WIDE R22, R14.reuse, R23, UR26 ;  /* 0x0000001a0e167e25 */ /* 0x040fe2000f8e0217 */
[----:B------:R-:W-:Y:S02]  /*0290*/  MOV R8, UR22 ;  /* 0x0000001600087c02 */ /* 0x000fe40008000f00 */
[----:B------:R-:W-:Y:S01]  /*02a0*/  MOV R9, UR23 ;  /* 0x0000001700097c02 */ /* 0x000fe20008000f00 */
[----:B------:R-:W3:Y:S02]  /*02b0*/  LDG.E R19, desc[UR18][R2.64+-0xc] ;  /* 0xfffff41202137981 */ /* 0x000ee4000c1e1900 */
[----:B------:R-:W-:-:S02]  /*02c0*/  IMAD.WIDE R8, R14, 0x4, R8 ;  /* 0x000000040e087825 */ /* 0x000fc400078e0208 */
[----:B------:R-:W2:Y:S01]  /*02d0*/  LDG.E R22, desc[UR18][R22.64] ;  /* 0x0000001216167981 */ /* 0x000ea2000c1e1900 */
[----:B------:R-:W-:Y:S01]  /*02e0*/  MOV R5, 0x4 ;  /* 0x0000000400057802 */ /* 0x000fe20000000f00 */
[C---:B------:R-:W-:Y:S02]  /*02f0*/  IMAD.WIDE R24, R14.reuse, R25, UR6 ;  /* 0x000000060e187e25 */ /* 0x040fe4000f8e0219 */
[----:B------:R0:W3:Y:S02]  /*0300*/  LDG.E R20, desc[UR18][R8.64] ;  /* 0x0000001208147981 */ /* 0x0000e4000c1e1900 */
[----:B------:R-:W-:Y:S02]  /*0310*/  IMAD.WIDE R10, R14, R11, UR8 ;  /* 0x000000080e0a7e25 */ /* 0x000fe4000f8e020b */
[----:B------:R-:W4:Y:S04]  /*0320*/  LDG.E R18, desc[UR18][R24.64] ;  /* 0x0000001218127981 */ /* 0x000f28000c1e1900 */
[----:B------:R-:W4:Y:S01]  /*0330*/  LDG.E R17, desc[UR18][R2.64+-0x8] ;  /* 0xfffff81202117981 */ /* 0x000f22000c1e1900 */
[----:B0-----:R-:W-:-:S02]  /*0340*/  HFMA2 R9, -RZ, RZ, 0, 2.384185791015625e-07 ;  /* 0x00000004ff097431 */ /* 0x001fc400000001ff */
[----:B------:R-:W-:Y:S01]  /*0350*/  IMAD.MOV.U32 R7, RZ, RZ, 0x4 ;  /* 0x00000004ff077424 */ /* 0x000fe200078e00ff */
[----:B------:R0:W5:Y:S01]  /*0360*/  LDG.E R16, desc[UR18][R10.64] ;  /* 0x000000120a107981 */ /* 0x000162000c1e1900 */
[----:B------:R-:W-:-:S03]  /*0370*/  IMAD.WIDE R4, R14, R5, UR10 ;  /* 0x0000000a0e047e25 */ /* 0x000fc6000f8e0205 */
[----:B------:R-:W5:Y:S01]  /*0380*/  LDG.E R15, desc[UR18][R2.64+-0x4] ;  /* 0xfffffc12020f7981 */ /* 0x000f62000c1e1900 */
[C---:B------:R-:W-:Y:S01]  /*0390*/  IMAD.WIDE R6, R14.reuse, R7, UR12 ;  /* 0x0000000c0e067e25 */ /* 0x040fe2000f8e0207 */
[----:B------:R-:W-:Y:S02]  /*03a0*/  MOV R27, 0x4 ;  /* 0x00000004001b7802 */ /* 0x000fe40000000f00 */
[----:B------:R1:W5:Y:S01]  /*03b0*/  LDG.E R4, desc[UR18][R4.64] ;  /* 0x0000001204047981 */ /* 0x000362000c1e1900 */
[----:B------:R-:W-:-:S03]  /*03c0*/  IMAD.WIDE R8, R14, R9, UR14 ;  /* 0x0000000e0e087e25 */ /* 0x000fc6000f8e0209 */
[----:B------:R-:W5:Y:S01]  /*03d0*/  LDG.E R23, desc[UR18][R2.64] ;  /* 0x0000001202177981 */ /* 0x000f62000c1e1900 */
[----:B0-----:R-:W-:-:S03]  /*03e0*/  IMAD.WIDE R10, R14, R27, UR16 ;  /* 0x000000100e0a7e25 */ /* 0x001fc6000f8e021b */
[----:B------:R-:W5:Y:S04]  /*03f0*/  LDG.E R7, desc[UR18][R6.64] ;  /* 0x0000001206077981 */ /* 0x000f68000c1e1900 */
[----:B------:R-:W5:Y:S04]  /*0400*/  LDG.E R24, desc[UR18][R2.64+0x4] ;  /* 0x0000041202187981 */ /* 0x000f68000c1e1900 */
[----:B------:R-:W5:Y:S04]  /*0410*/  LDG.E R8, desc[UR18][R8.64] ;  /* 0x0000001208087981 */ /* 0x000f68000c1e1900 */
[----:B------:R-:W5:Y:S04]  /*0420*/  LDG.E R25, desc[UR18][R2.64+0x8] ;  /* 0x0000081202197981 */ /* 0x000f68000c1e1900 */
[----:B------:R-:W5:Y:S04]  /*0430*/  LDG.E R10, desc[UR18][R10.64] ;  /* 0x000000120a0a7981 */ /* 0x000f68000c1e1900 */
[----:B------:R0:W5:Y:S01]  /*0440*/  LDG.E R27, desc[UR18][R2.64+0xc] ;  /* 0x00000c12021b7981 */ /* 0x000162000c1e1900 */
[----:B------:R-:W-:-:S04]  /*0450*/  UIADD3 UR5, UPT, UPT, UR5, 0x8, URZ ;  /* 0x0000000805057890 */ /* 0x000fc8000fffe0ff */
[----:B------:R-:W-:Y:S01]  /*0460*/  UISETP.NE.AND UP0, UPT, UR5, URZ, UPT ;  /* 0x000000ff0500728c */ /* 0x000fe2000bf05270 */
[----:B-1----:R-:W-:Y:S02]  /*0470*/  MOV R5, UR20 ;  /* 0x0000001400057c02 */ /* 0x002fe40008000f00 */
[----:B0-----:R-:W-:Y:S02]  /*0480*/  IADD3 R2, P0, PT, R2, 0x20, RZ ;  /* 0x0000002002027810 */ /* 0x001fe40007f1e0ff */
[----:B------:R-:W-:Y:S02]  /*0490*/  LEA R14, R5, R14, 0x3 ;  /* 0x0000000e050e7211 */ /* 0x000fe400078e18ff */
[----:B------:R-:W-:Y:S01]  /*04a0*/  IADD3.X R3, PT, PT, RZ, R3, RZ, P0, !PT ;  /* 0x00000003ff037210 */ /* 0x000fe200007fe4ff */
[----:B--2---:R-:W-:-:S04]  /*04b0*/  FFMA R22, R21, R22, R12 ;  /* 0x0000001615167223 */ /* 0x004fc8000000000c */
[----:B---3--:R-:W-:-:S04]  /*04c0*/  FFMA R20, R19, R20, R22 ;  /* 0x0000001413147223 */ /* 0x008fc80000000016 */
[----:B----4-:R-:W-:-:S04]  /*04d0*/  FFMA R18, R17, R18, R20 ;  /* 0x0000001211127223 */ /* 0x010fc80000000014 */
[----:B-----5:R-:W-:-:S04]  /*04e0*/  FFMA R16, R15, R16, R18 ;  /* 0x000000100f107223 */ /* 0x020fc80000000012 */
[----:B------:R-:W-:-:S04]  /*04f0*/  FFMA R23, R23, R4, R16 ;  /* 0x0000000417177223 */ /* 0x000fc80000000010 */
[----:B------:R-:W-:-:S04]  /*0500*/  FFMA R24, R24, R7, R23 ;  /* 0x0000000718187223 */ /* 0x000fc80000000017 */
[----:B------:R-:W-:-:S04]  /*0510*/  FFMA R8, R25, R8, R24 ;  /* 0x0000000819087223 */ /* 0x000fc80000000018 */
[----:B------:R-:W-:Y:S01]  /*0520*/  FFMA R12, R27, R10, R8 ;  /* 0x0000000a1b0c7223 */ /* 0x000fe20000000008 */
[----:B------:R-:W-:Y:S06]  /*0530*/  BRA.U UP0, `(.L_x_1) ;  /* 0xfffffffd003c7547 */ /* 0x000fec000b83ffff */
.L_x_0:
[----:B------:R-:W-:-:S04]  /*0540*/  ULOP3.LUT UR6, UR20, 0x7, URZ, 0xc0, !UPT ;  /* 0x0000000714067892 */ /* 0x000fc8000f8ec0ff */
[----:B------:R-:W-:-:S09]  /*0550*/  UISETP.NE.AND UP0, UPT, UR6, URZ, UPT ;  /* 0x000000ff0600728c */ /* 0x000fd2000bf05270 */
[----:B------:R-:W-:Y:S05]  /*0560*/  BRA.U !UP0, `(.L_x_2) ;  /* 0x0000000508387547 */ /* 0x000fea000b800000 */
[----:B------:R-:W-:Y:S02]  /*0570*/  UISETP.GE.U32.AND UP0, UPT, UR6, 0x4, UPT ;  /* 0x000000040600788c */ /* 0x000fe4000bf06070 */
[----:B------:R-:W-:-:S04]  /*0580*/  ULOP3.LUT UR5, UR20, 0x3, URZ, 0xc0, !UPT ;  /* 0x0000000314057892 */ /* 0x000fc8000f8ec0ff */
[----:B------:R-:W-:-:S03]  /*0590*/  UISETP.NE.AND UP1, UPT, UR5, URZ, UPT ;  /* 0x000000ff0500728c */ /* 0x000fc6000bf25270 */
[----:B------:R-:W-:Y:S08]  /*05a0*/  BRA.U !UP0, `(.L_x_3) ;  /* 0x00000001087c7547 */ /* 0x000ff0000b800000 */
[----:B------:R-:W1:Y:S01]  /*05b0*/  LDC.64 R6, c[0x0][0x388] ;  /* 0x0000e200ff067b82 */ /* 0x000e620000000a00 */
[----:B------:R-:W2:Y:S01]  /*05c0*/  LDCU.64 UR6, c[0x0][0x380] ;  /* 0x00007000ff0677ac */ /* 0x000ea20008000a00 */
[----:B------:R-:W-:Y:S01]  /*05d0*/  IMAD.U32 R9, RZ, RZ, UR4 ;  /* 0x00000004ff097e24 */ /* 0x000fe2000f8e00ff */
[C---:B------:R-:W-:Y:S02]  /*05e0*/  IADD3 R3, PT, PT, R13.reuse, UR4, RZ ;  /* 0x000000040d037c10 */ /* 0x040fe4000fffe0ff */
[----:B------:R-:W-:Y:S01]  /*05f0*/  IADD3 R10, P0, PT, R13, UR4, RZ ;  /* 0x000000040d0a7c10 */ /* 0x000fe2000ff1e0ff */
[----:B------:R-:W-:Y:S01]  /*0600*/  IMAD R9, R9, UR20, R0 ;  /* 0x0000001409097c24 */ /* 0x000fe2000f8e0200 */
[----:B------:R-:W-:Y:S01]  /*0610*/  MOV R11, UR20 ;  /* 0x00000014000b7c02 */ /* 0x000fe20008000f00 */
[----:B------:R-:W3:Y:S01]  /*0620*/  LDC.64 R4, c[0x0][0x380] ;  /* 0x0000e000ff047b82 */ /* 0x000ee20000000a00 */
[----:B------:R-:W-:Y:S01]  /*0630*/  MOV R15, UR20 ;  /* 0x00000014000f7c02 */ /* 0x000fe20008000f00 */
[----:B-1----:R-:W-:Y:S01]  /*0640*/  IMAD.WIDE R6, R9, 0x4, R6 ;  /* 0x0000000409067825 */ /* 0x002fe200078e0206 */
[----:B------:R-:W-:-:S05]  /*0650*/  MOV R9, UR20 ;  /* 0x0000001400097c02 */ /* 0x000fca0008000f00 */
[----:B------:R-:W-:Y:S02]  /*0660*/  IMAD.WIDE R8, R9, 0x4, R6 ;  /* 0x0000000409087825 */ /* 0x000fe400078e0206 */
[----:B0-----:R-:W4:Y:S02]  /*0670*/  LDG.E R6, desc[UR18][R6.64] ;  /* 0x0000001206067981 */ /* 0x001f24000c1e1900 */
[----:B---3--:R-:W-:Y:S01]  /*0680*/  IMAD.WIDE.U32 R4, R3, 0x4, R4 ;  /* 0x0000000403047825 */ /* 0x008fe200078e0004 */
[----:B------:R-:W-:Y:S01]  /*0690*/  IADD3.X R3, PT, PT, RZ, RZ, RZ, P0, !PT ;  /* 0x000000ffff037210 */ /* 0x000fe200007fe4ff */
[----:B------:R-:W3:Y:S01]  /*06a0*/  LDG.E R17, desc[UR18][R8.64] ;  /* 0x0000001208117981 */ /* 0x000ee2000c1e1900 */
[----:B--2---:R-:W-:-:S03]  /*06b0*/  LEA R2, P0, R10, UR6, 0x2 ;  /* 0x000000060a027c11 */ /* 0x004fc6000f8010ff */
[----:B------:R-:W4:Y:S01]  /*06c0*/  LDG.E R5, desc[UR18][R4.64] ;  /* 0x0000001204057981 */ /* 0x000f22000c1e1900 */
[----:B------:R-:W-:Y:S01]  /*06d0*/  LEA.HI.X R3, R10, UR7, R3, 0x2, P0 ;  /* 0x000000070a037c11 */ /* 0x000fe200080f1403 */
[----:B------:R-:W-:-:S04]  /*06e0*/  IMAD.WIDE R10, R11, 0x4, R8 ;  /* 0x000000040b0a7825 */ /* 0x000fc800078e0208 */
[----:B------:R-:W3:Y:S01]  /*06f0*/  LDG.E R16, desc[UR18][R2.64+0x4] ;  /* 0x0000041202107981 */ /* 0x000ee2000c1e1900 */
[----:B------:R-:W-:-:S03]  /*0700*/  IMAD.WIDE R14, R15, 0x4, R10 ;  /* 0x000000040f0e7825 */ /* 0x000fc600078e020a */
[----:B------:R-:W2:Y:S04]  /*0710*/  LDG.E R19, desc[UR18][R10.64] ;  /* 0x000000120a137981 */ /* 0x000ea8000c1e1900 */
[----:B------:R-:W2:Y:S04]  /*0720*/  LDG.E R18, desc[UR18][R2.64+0x8] ;  /* 0x0000081202127981 */ /* 0x000ea8000c1e1900 */
[----:B------:R-:W5:Y:S04]  /*0730*/  LDG.E R20, desc[UR18][R2.64+0xc] ;  /* 0x00000c1202147981 */ /* 0x000f68000c1e1900 */
[----:B------:R-:W5:Y:S01]  /*0740*/  LDG.E R14, desc[UR18][R14.64] ;  /* 0x000000120e0e7981 */ /* 0x000f62000c1e1900 */
[----:B------:R-:W-:Y:S01]  /*0750*/  UIADD3 UR4, UPT, UPT, UR4, 0x4, URZ ;  /* 0x0000000404047890 */ /* 0x000fe2000fffe0ff */
[----:B----4-:R-:W-:-:S04]  /*0760*/  FFMA R5, R5, R6, R12 ;  /* 0x0000000605057223 */ /* 0x010fc8000000000c */
[----:B---3--:R-:W-:-:S04]  /*0770*/  FFMA R5, R16, R17, R5 ;  /* 0x0000001110057223 */ /* 0x008fc80000000005 */
[----:B--2---:R-:W-:-:S04]  /*0780*/  FFMA R5, R18, R19, R5 ;  /* 0x0000001312057223 */ /* 0x004fc80000000005 */
[----:B-----5:R-:W-:-:S07]  /*0790*/  FFMA R12, R20, R14, R5 ;  /* 0x0000000e140c7223 */ /* 0x020fce0000000005 */
.L_x_3:
[----:B------:R-:W-:Y:S05]  /*07a0*/  BRA.U !UP1, `(.L_x_2) ;  /* 0x0000000109a87547 */ /* 0x000fea000b800000 */
[----:B------:R-:W-:Y:S01]  /*07b0*/  UISETP.NE.AND UP0, UPT, UR5, 0x1, UPT ;  /* 0x000000010500788c */ /* 0x000fe2000bf05270 */
[----:B------:R-:W-:Y:S01]  /*07c0*/  MOV R7, UR4 ;  /* 0x0000000400077c02 */ /* 0x000fe20008000f00 */
[----:B------:R-:W-:Y:S02]  /*07d0*/  ULOP3.LUT UR5, UR20, 0x1, URZ, 0xc0, !UPT ;  /* 0x0000000114057892 */ /* 0x000fe4000f8ec0ff */
[----:B------:R-:W-:Y:S02]  /*07e0*/  MOV R15, UR20 ;  /* 0x00000014000f7c02 */ /* 0x000fe40008000f00 */
[----:B------:R-:W-:Y:S01]  /*07f0*/  UISETP.NE.U32.AND UP1, UPT, UR5, 0x1, UPT ;  /* 0x000000010500788c */ /* 0x000fe2000bf25070 */
[----:B------:R-:W-:-:S04]  /*0800*/  PLOP3.LUT P1, PT, PT, PT, UP0, 0x80, 0x8 ;  /* 0x000000000008781c */ /* 0x000fc80003f2f008 */
[----:B------:R-:W1:Y:S01]  /*0810*/  @UP0 LDCU.128 UR8, c[0x0][0x380] ;  /* 0x00007000ff0807ac */ /* 0x000e620008000c00 */
[----:B------:R-:W-:Y:S01]  /*0820*/  PLOP3.LUT P0, PT, PT, PT, UP1, 0x80, 0x8 ;  /* 0x000000000008781c */ /* 0x000fe20003f0f018 */
[----:B------:R-:W2:Y:S04]  /*0830*/  @UP0 LDCU.64 UR6, c[0x0][0x380] ;  /* 0x00007000ff0607ac */ /* 0x000ea80008000a00 */
[----:B------:R-:W3:Y:S03]  /*0840*/  @!UP1 LDCU.128 UR12, c[0x0][0x380] ;  /* 0x00007000ff0c97ac */ /* 0x000ee60008000c00 */
[C---:B------:R-:W-:Y:S02]  /*0850*/  @P1 IADD3 R3, PT, PT, R13.reuse, UR4, RZ ;  /* 0x000000040d031c10 */ /* 0x040fe4000fffe0ff */
[----:B------:R-:W-:Y:S01]  /*0860*/  @P1 IADD3 R6, P2, PT, R13, UR4, RZ ;  /* 0x000000040d061c10 */ /* 0x000fe2000ff5e0ff */
[----:B------:R-:W-:Y:S01]  /*0870*/  @UP0 UIADD3 UR4, UPT, UPT, UR4, 0x2, URZ ;  /* 0x0000000204040890 */ /* 0x000fe2000fffe0ff */
[----:B-1----:R-:W-:Y:S01]  /*0880*/  MOV R11, UR9 ;  /* 0x00000009000b7c02 */ /* 0x002fe20008000f00 */
[----:B------:R-:W-:Y:S01]  /*0890*/  IMAD.U32 R10, RZ, RZ, UR8 ;  /* 0x00000008ff0a7e24 */ /* 0x000fe2000f8e00ff */
[----:B------:R-:W-:-:S02]  /*08a0*/  MOV R4, UR10 ;  /* 0x0000000a00047c02 */ /* 0x000fc40008000f00 */
[----:B------:R-:W-:Y:S01]  /*08b0*/  MOV R5, UR11 ;  /* 0x0000000b00057c02 */ /* 0x000fe20008000f00 */
[----:B------:R-:W-:-:S04]  /*08c0*/  @P1 IMAD.WIDE.U32 R10, R3, 0x4, R10 ;  /* 0x00000004030a1825 */ /* 0x000fc800078e000a */
[----:B------:R-:W-:Y:S01]  /*08d0*/  @P1 IMAD R3, R7, UR20, R0 ;  /* 0x0000001407031c24 */ /* 0x000fe2000f8e0200 */
[----:B------:R-:W-:Y:S01]  /*08e0*/  @P1 IADD3.X R7, PT, PT, RZ, RZ, RZ, P2, !PT ;  /* 0x000000ffff071210 */ /* 0x000fe200017fe4ff */
[----:B------:R-:W-:Y:S01]  /*08f0*/  IMAD.U32 R19, RZ, RZ, UR4 ;  /* 0x00000004ff137e24 */ /* 0x000fe2000f8e00ff */
[C---:B--2---:R-:W-:Y:S01]  /*0900*/  @P1 LEA R2, P2, R6.reuse, UR6, 0x2 ;  /* 0x0000000606021c11 */ /* 0x044fe2000f8410ff */
[----:B------:R-:W-:Y:S01]  /*0910*/  @P1 IMAD.WIDE R4, R3, 0x4, R4 ;  /* 0x0000000403041825 */ /* 0x000fe200078e0204 */
[----:B------:R-:W-:Y:S01]  /*0920*/  @!P0 IADD3 R17, PT, PT, R13, UR4, RZ ;  /* 0x000000040d118c10 */ /* 0x000fe2000fffe0ff */
[----:B0-----:R-:W2:Y:S01]  /*0930*/  @P1 LDG.E R11, desc[UR18][R10.64] ;  /* 0x000000120a0b1981 */ /* 0x001ea2000c1e1900 */
[----:B------:R-:W-:Y:S01]  /*0940*/  @P1 LEA.HI.X R3, R6, UR7, R7, 0x2, P2 ;  /* 0x0000000706031c11 */ /* 0x000fe200090f1407 */
[----:B------:R-:W-:Y:S01]  /*0950*/  @!P0 IMAD R19, R19, UR20, R0 ;  /* 0x0000001413138c24 */ /* 0x000fe2000f8e0200 */
[----:B---3--:R-:W-:Y:S01]  /*0960*/  MOV R6, UR12 ;  /* 0x0000000c00067c02 */ /* 0x008fe20008000f00 */
[----:B------:R-:W-:Y:S01]  /*0970*/  @P1 IMAD.WIDE R14, R15, 0x4, R4 ;  /* 0x000000040f0e1825 */ /* 0x000fe200078e0204 */
[----:B------:R-:W-:Y:S01]  /*0980*/  MOV R7, UR13 ;  /* 0x0000000d00077c02 */ /* 0x000fe20008000f00 */
[----:B------:R-:W2:Y:S01]  /*0990*/  @P1 LDG.E R4, desc[UR18][R4.64] ;  /* 0x0000001204041981 */ /* 0x000ea2000c1e1900 */
[----:B------:R-:W-:-:S02]  /*09a0*/  MOV R8, UR14 ;  /* 0x0000000e00087c02 */ /* 0x000fc40008000f00 */
[----:B------:R-:W-:Y:S01]  /*09b0*/  MOV R9, UR15 ;  /* 0x0000000f00097c02 */ /* 0x000fe20008000f00 */
[----:B------:R-:W-:Y:S01]  /*09c0*/  @!P0 IMAD.WIDE.U32 R6, R17, 0x4, R6 ;  /* 0x0000000411068825 */ /* 0x000fe200078e0006 */
[----:B------:R-:W3:Y:S03]  /*09d0*/  @P1 LDG.E R14, desc[UR18][R14.64] ;  /* 0x000000120e0e1981 */ /* 0x000ee6000c1e1900 */
[----:B------:R-:W-:Y:S01]  /*09e0*/  @!P0 IMAD.WIDE R8, R19, 0x4, R8 ;  /* 0x0000000413088825 */ /* 0x000fe200078e0208 */
[----:B------:R-:W3:Y:S04]  /*09f0*/  @P1 LDG.E R2, desc[UR18][R2.64+0x4] ;  /* 0x0000041202021981 */ /* 0x000ee8000c1e1900 */
[----:B------:R-:W4:Y:S04]  /*0a00*/  @!P0 LDG.E R7, desc[UR18][R6.64] ;  /* 0x0000001206078981 */ /* 0x000f28000c1e1900 */
[----:B------:R-:W4:Y:S01]  /*0a10*/  @!P0 LDG.E R8, desc[UR18][R8.64] ;  /* 0x0000001208088981 */ /* 0x000f22000c1e1900 */
[----:B--2---:R-:W-:-:S04]  /*0a20*/  @P1 FFMA R11, R11, R4, R12 ;  /* 0x000000040b0b1223 */ /* 0x004fc8000000000c */
[----:B---3--:R-:W-:-:S04]  /*0a30*/  @P1 FFMA R12, R2, R14, R11 ;  /* 0x0000000e020c1223 */ /* 0x008fc8000000000b */
[----:B----4-:R-:W-:-:S07]  /*0a40*/  @!P0 FFMA R12, R7, R8, R12 ;  /* 0x00000008070c8223 */ /* 0x010fce000000000c */
.L_x_2:
[----:B------:R-:W1:Y:S01]  /*0a50*/  LDC.64 R2, c[0x0][0x390] ;  /* 0x0000e400ff027b82 */ /* 0x000e620000000a00 */
[----:B------:R-:W-:-:S05]  /*0a60*/  IADD3 R13, PT, PT, R0, R13, RZ ;  /* 0x0000000d000d7210 */ /* 0x000fca0007ffe0ff */
[----:B-1----:R-:W-:-:S05]  /*0a70*/  IMAD.WIDE R2, R13, 0x4, R2 ;  /* 0x000000040d027825 */ /* 0x002fca00078e0202 */
[----:B0-----:R-:W-:Y:S01]  /*0a80*/  STG.E desc[UR18][R2.64], R12 ;  /* 0x0000000c02007986 */ /* 0x001fe2000c101912 */
[----:B------:R-:W-:Y:S05]  /*0a90*/  EXIT ;  /* 0x000000000000794d */ /* 0x000fea0003800000 */
.L_x_4:
[----:B------:R-:W-:-:S00]  /*0aa0*/  BRA `(.L_x_4) ;  /* 0xfffffffc00fc7947 */ /* 0x000fc0000383ffff */
[----:B------:R-:W-:-:S00]  /*0ab0*/  NOP ;  /* 0x0000000000007918 */ /* 0x000fc00000000000 */
        /* <DEDUP_REMOVED lines=12> */
.L_x_5:


//--------------------- .nv.shared.reserved.0     --------------------------
	.section	.nv.shared.reserved.0,"aw",@nobits
	.weak		__nv_reservedSMEM_offset_0_alias
	.size		__nv_reservedSMEM_offset_0_alias, 0, 64
	.other		__nv_reservedSMEM_offset_0_alias,@"STO_CUDA_RESERVED_SHARED STV_DEFAULT"
__nv_reservedSMEM_offset_0_alias:
	.zero		0
	.zero		64


//--------------------- .nv.constant0._Z12matMulKernelPKfS0_Pfi --------------------------
	.section	.nv.constant0._Z12matMulKernelPKfS0_Pfi,"a",@progbits
	.sectionflags	@""
	.align	4
.nv.constant0._Z12matMulKernelPKfS0_Pfi:
	.zero		924


//--------------------- SYMBOLS --------------------------

	.type		.nv.reservedSmem.offset0,@object
	.size		.nv.reservedSmem.offset0,0x4
